	.headerflags	@"EF_CUDA_TEXMODE_UNIFIED EF_CUDA_64BIT_ADDRESS EF_CUDA_SM86 EF_CUDA_VIRTUAL_SM(EF_CUDA_SM86)"
	.elftype	@"ET_EXEC"


//--------------------- .nv.info                  --------------------------
	.section	.nv.info,"",@"SHT_CUDA_INFO"
	.align	4


	//----- nvinfo : EIATTR_REGCOUNT
	.align		4
        /*0000*/ 	.byte	0x04, 0x2f
        /*0002*/ 	.short	(.L_2 - .L_1)
	.align		4
.L_1:
        /*0004*/ 	.word	index@(triton_red_fused__to_copy_add_amax_amin_clamp_gelu_mul_reciprocal_17)
        /*0008*/ 	.word	0x00000020


	//----- nvinfo : EIATTR_MIN_STACK_SIZE
	.align		4
.L_2:
        /*000c*/ 	.byte	0x04, 0x12
        /*000e*/ 	.short	(.L_4 - .L_3)
	.align		4
.L_3:
        /*0010*/ 	.word	index@(triton_red_fused__to_copy_add_amax_amin_clamp_gelu_mul_reciprocal_17)
        /*0014*/ 	.word	0x00000000


	//----- nvinfo : EIATTR_FRAME_SIZE
	.align		4
.L_4:
        /*0018*/ 	.byte	0x04, 0x11
        /*001a*/ 	.short	(.L_6 - .L_5)
	.align		4
.L_5:
        /*001c*/ 	.word	index@(triton_red_fused__to_copy_add_amax_amin_clamp_gelu_mul_reciprocal_17)
        /*0020*/ 	.word	0x00000000


	//----- nvinfo : EIATTR_MIN_STACK_SIZE
	.align		4
.L_6:
        /*0024*/ 	.byte	0x04, 0x12
        /*0026*/ 	.short	(.L_8 - .L_7)
	.align		4
.L_7:
        /*0028*/ 	.word	index@(triton_red_fused__to_copy_add_amax_amin_clamp_gelu_mul_reciprocal_17)
        /*002c*/ 	.word	0x00000000
.L_8:


//--------------------- .nv.info.triton_red_fused__to_copy_add_amax_amin_clamp_gelu_mul_reciprocal_17 --------------------------
	.section	.nv.info.triton_red_fused__to_copy_add_amax_amin_clamp_gelu_mul_reciprocal_17,"",@"SHT_CUDA_INFO"
	.sectionflags	@""
	.align	4


	//----- nvinfo : EIATTR_CUDA_API_VERSION
	.align		4
        /*0000*/ 	.byte	0x04, 0x37
        /*0002*/ 	.short	(.L_10 - .L_9)
.L_9:
        /*0004*/ 	.word	0x0000007c


	//----- nvinfo : EIATTR_SW2861232_WAR
	.align		4
.L_10:
        /*0008*/ 	.byte	0x01, 0x35
	.zero		2


	//----- nvinfo : EIATTR_PARAM_CBANK
	.align		4
        /*000c*/ 	.byte	0x04, 0x0a
        /*000e*/ 	.short	(.L_12 - .L_11)
	.align		4
.L_11:
        /*0010*/ 	.word	index@(.nv.constant0.triton_red_fused__to_copy_add_amax_amin_clamp_gelu_mul_reciprocal_17)
        /*0014*/ 	.short	0x0160
        /*0016*/ 	.short	0x0058


	//----- nvinfo : EIATTR_CBANK_PARAM_SIZE
	.align		4
.L_12:
        /*0018*/ 	.byte	0x03, 0x19
        /*001a*/ 	.short	0x0058


	//----- nvinfo : EIATTR_KPARAM_INFO
	.align		4
        /*001c*/ 	.byte	0x04, 0x17
        /*001e*/ 	.short	(.L_14 - .L_13)
.L_13:
        /*0020*/ 	.word	0x00000000
        /*0024*/ 	.short	0x000b
        /*0026*/ 	.short	0x0050
        /*0028*/ 	.byte	0x00, 0xf4, 0x21, 0x00


	//----- nvinfo : EIATTR_KPARAM_INFO
	.align		4
.L_14:
        /*002c*/ 	.byte	0x04, 0x17
        /*002e*/ 	.short	(.L_16 - .L_15)
.L_15:
        /*0030*/ 	.word	0x00000000
        /*0034*/ 	.short	0x000a
        /*0036*/ 	.short	0x004c
        /*0038*/ 	.byte	0x00, 0xf0, 0x11, 0x00


	//----- nvinfo : EIATTR_KPARAM_INFO
	.align		4
.L_16:
        /*003c*/ 	.byte	0x04, 0x17
        /*003e*/ 	.short	(.L_18 - .L_17)
.L_17:
        /*0040*/ 	.word	0x00000000
        /*0044*/ 	.short	0x0009
        /*0046*/ 	.short	0x0048
        /*0048*/ 	.byte	0x00, 0xf0, 0x11, 0x00


	//----- nvinfo : EIATTR_KPARAM_INFO
	.align		4
.L_18:
        /*004c*/ 	.byte	0x04, 0x17
        /*004e*/ 	.short	(.L_20 - .L_19)
.L_19:
        /*0050*/ 	.word	0x00000000
        /*0054*/ 	.short	0x0008
        /*0056*/ 	.short	0x0040
        /*0058*/ 	.byte	0x00, 0xf4, 0x21, 0x00


	//----- nvinfo : EIATTR_KPARAM_INFO
	.align		4
.L_20:
        /*005c*/ 	.byte	0x04, 0x17
        /*005e*/ 	.short	(.L_22 - .L_21)
.L_21:
        /*0060*/ 	.word	0x00000000
        /*0064*/ 	.short	0x0007
        /*0066*/ 	.short	0x0038
        /*0068*/ 	.byte	0x00, 0xf4, 0x21, 0x00


	//----- nvinfo : EIATTR_KPARAM_INFO
	.align		4
.L_22:
        /*006c*/ 	.byte	0x04, 0x17
        /*006e*/ 	.short	(.L_24 - .L_23)
.L_23:
        /*0070*/ 	.word	0x00000000
        /*0074*/ 	.short	0x0006
        /*0076*/ 	.short	0x0030
        /*0078*/ 	.byte	0x00, 0xf4, 0x21, 0x00


	//----- nvinfo : EIATTR_KPARAM_INFO
	.align		4
.L_24:
        /*007c*/ 	.byte	0x04, 0x17
        /*007e*/ 	.short	(.L_26 - .L_25)
.L_25:
        /*0080*/ 	.word	0x00000000
        /*0084*/ 	.short	0x0005
        /*0086*/ 	.short	0x0028
        /*0088*/ 	.byte	0x00, 0xf4, 0x21, 0x00


	//----- nvinfo : EIATTR_KPARAM_INFO
	.align		4
.L_26:
        /*008c*/ 	.byte	0x04, 0x17
        /*008e*/ 	.short	(.L_28 - .L_27)
.L_27:
        /*0090*/ 	.word	0x00000000
        /*0094*/ 	.short	0x0004
        /*0096*/ 	.short	0x0020
        /*0098*/ 	.byte	0x00, 0xf4, 0x21, 0x00


	//----- nvinfo : EIATTR_KPARAM_INFO
	.align		4
.L_28:
        /*009c*/ 	.byte	0x04, 0x17
        /*009e*/ 	.short	(.L_30 - .L_29)
.L_29:
        /*00a0*/ 	.word	0x00000000
        /*00a4*/ 	.short	0x0003
        /*00a6*/ 	.short	0x0018
        /*00a8*/ 	.byte	0x00, 0xf4, 0x21, 0x00


	//----- nvinfo : EIATTR_KPARAM_INFO
	.align		4
.L_30:
        /*00ac*/ 	.byte	0x04, 0x17
        /*00ae*/ 	.short	(.L_32 - .L_31)
.L_31:
        /*00b0*/ 	.word	0x00000000
        /*00b4*/ 	.short	0x0002
        /*00b6*/ 	.short	0x0010
        /*00b8*/ 	.byte	0x00, 0xf4, 0x21, 0x00


	//----- nvinfo : EIATTR_KPARAM_INFO
	.align		4
.L_32:
        /*00bc*/ 	.byte	0x04, 0x17
        /*00be*/ 	.short	(.L_34 - .L_33)
.L_33:
        /*00c0*/ 	.word	0x00000000
        /*00c4*/ 	.short	0x0001
        /*00c6*/ 	.short	0x0008
        /*00c8*/ 	.byte	0x00, 0xf4, 0x21, 0x00


	//----- nvinfo : EIATTR_KPARAM_INFO
	.align		4
.L_34:
        /*00cc*/ 	.byte	0x04, 0x17
        /*00ce*/ 	.short	(.L_36 - .L_35)
.L_35:
        /*00d0*/ 	.word	0x00000000
        /*00d4*/ 	.short	0x0000
        /*00d6*/ 	.short	0x0000
        /*00d8*/ 	.byte	0x00, 0xf4, 0x21, 0x00


	//----- nvinfo : EIATTR_MAXREG_COUNT
	.align		4
.L_36:
        /*00dc*/ 	.byte	0x03, 0x1b
        /*00de*/ 	.short	0x0040


	//----- nvinfo : EIATTR_COOP_GROUP_MASK_REGIDS
	.align		4
        /*00e0*/ 	.byte	0x04, 0x29
        /*00e2*/ 	.short	(.L_38 - .L_37)


	//   ....[0]....
.L_37:
        /*00e4*/ 	.word	0xffffffff


	//   ....[1]....
        /*00e8*/ 	.word	0xffffffff


	//   ....[2]....
        /*00ec*/ 	.word	0xffffffff


	//   ....[3]....
        /*00f0*/ 	.word	0xffffffff


	//   ....[4]....
        /*00f4*/ 	.word	0xffffffff


	//   ....[5]....
        /*00f8*/ 	.word	0xffffffff


	//   ....[6]....
        /*00fc*/ 	.word	0xffffffff


	//   ....[7]....
        /*0100*/ 	.word	0xffffffff


	//   ....[8]....
        /*0104*/ 	.word	0xffffffff


	//   ....[9]....
        /*0108*/ 	.word	0xffffffff


	//   ....[10]....
        /*010c*/ 	.word	0xffffffff


	//   ....[11]....
        /*0110*/ 	.word	0xffffffff


	//   ....[12]....
        /*0114*/ 	.word	0xffffffff


	//   ....[13]....
        /*0118*/ 	.word	0xffffffff


	//   ....[14]....
        /*011c*/ 	.word	0xffffffff


	//   ....[15]....
        /*0120*/ 	.word	0xffffffff


	//   ....[16]....
        /*0124*/ 	.word	0xffffffff


	//   ....[17]....
        /*0128*/ 	.word	0xffffffff


	//   ....[18]....
        /*012c*/ 	.word	0xffffffff


	//   ....[19]....
        /*0130*/ 	.word	0xffffffff


	//----- nvinfo : EIATTR_COOP_GROUP_INSTR_OFFSETS
	.align		4
.L_38:
        /*0134*/ 	.byte	0x04, 0x28
        /*0136*/ 	.short	(.L_40 - .L_39)


	//   ....[0]....
.L_39:
        /*0138*/ 	.word	0x00000a10


	//   ....[1]....
        /*013c*/ 	.word	0x00000a50


	//   ....[2]....
        /*0140*/ 	.word	0x00000a90


	//   ....[3]....
        /*0144*/ 	.word	0x00000ad0


	//   ....[4]....
        /*0148*/ 	.word	0x00000b20


	//   ....[5]....
        /*014c*/ 	.word	0x00000be0


	//   ....[6]....
        /*0150*/ 	.word	0x00000c00


	//   ....[7]....
        /*0154*/ 	.word	0x00000c80


	//   ....[8]....
        /*0158*/ 	.word	0x00000ca0


	//   ....[9]....
        /*015c*/ 	.word	0x00000cf0


	//   ....[10]....
        /*0160*/ 	.word	0x00000d20


	//   ....[11]....
        /*0164*/ 	.word	0x00000d70


	//   ....[12]....
        /*0168*/ 	.word	0x00000da0


	//   ....[13]....
        /*016c*/ 	.word	0x00000e00


	//   ....[14]....
        /*0170*/ 	.word	0x00000e20


	//   ....[15]....
        /*0174*/ 	.word	0x00000ef0


	//   ....[16]....
        /*0178*/ 	.word	0x00000f70


	//   ....[17]....
        /*017c*/ 	.word	0x00000fb0


	//   ....[18]....
        /*0180*/ 	.word	0x00000ff0


	//   ....[19]....
        /*0184*/ 	.word	0x00001030


	//----- nvinfo : EIATTR_EXIT_INSTR_OFFSETS
	.align		4
.L_40:
        /*0188*/ 	.byte	0x04, 0x1c
        /*018a*/ 	.short	(.L_42 - .L_41)


	//   ....[0]....
.L_41:
        /*018c*/ 	.word	0x000017f0


	//----- nvinfo : EIATTR_REQNTID
	.align		4
.L_42:
        /*0190*/ 	.byte	0x04, 0x10
        /*0192*/ 	.short	(.L_44 - .L_43)
.L_43:
        /*0194*/ 	.word	0x00000400
        /*0198*/ 	.word	0x00000001
        /*019c*/ 	.word	0x00000001


	//----- nvinfo : EIATTR_CRS_STACK_SIZE
	.align		4
.L_44:
        /*01a0*/ 	.byte	0x04, 0x1e
        /*01a2*/ 	.short	(.L_46 - .L_45)
.L_45:
        /*01a4*/ 	.word	0x00000000
.L_46:


//--------------------- .nv.callgraph             --------------------------
	.section	.nv.callgraph,"",@"SHT_CUDA_CALLGRAPH"
	.align	4
	.sectionentsize	8
	.align		4
        /*0000*/ 	.word	0x00000000
	.align		4
        /*0004*/ 	.word	0xffffffff
	.align		4
        /*0008*/ 	.word	0x00000000
	.align		4
        /*000c*/ 	.word	0xfffffffe
	.align		4
        /*0010*/ 	.word	0x00000000
	.align		4
        /*0014*/ 	.word	0xfffffffd
	.align		4
        /*0018*/ 	.word	0x00000000
	.align		4
        /*001c*/ 	.word	0xfffffffc


//--------------------- .nv.rel.action            --------------------------
	.section	.nv.rel.action,"",@"SHT_CUDA_RELOCINFO"
	.align	8
	.sectionentsize	8
        /*0000*/ 	.byte	0x73, 0x00, 0x00, 0x00, 0x00, 0x00, 0x00, 0x00, 0x00, 0x00, 0x00, 0x11, 0x25, 0x00, 0x05, 0x36


//--------------------- .nv.constant4             --------------------------
	.section	.nv.constant4,"a",@progbits
	.align	8
	.align		8
.nv.constant4:
        /*0000*/ 	.dword	_$_str


//--------------------- .nv.constant0.triton_red_fused__to_copy_add_amax_amin_clamp_gelu_mul_reciprocal_17 --------------------------
	.section	.nv.constant0.triton_red_fused__to_copy_add_amax_amin_clamp_gelu_mul_reciprocal_17,"a",@progbits
	.sectionflags	@""
	.align	4
.nv.constant0.triton_red_fused__to_copy_add_amax_amin_clamp_gelu_mul_reciprocal_17:
	.zero		440


//--------------------- .text.triton_red_fused__to_copy_add_amax_amin_clamp_gelu_mul_reciprocal_17 --------------------------
	.section	.text.triton_red_fused__to_copy_add_amax_amin_clamp_gelu_mul_reciprocal_17,"ax",@progbits
	.sectionflags	@"SHF_BARRIERS=1"
	.sectioninfo	@"SHI_REGISTERS=32"
	.align	128
        .global         triton_red_fused__to_copy_add_amax_amin_clamp_gelu_mul_reciprocal_17
        .type           triton_red_fused__to_copy_add_amax_amin_clamp_gelu_mul_reciprocal_17,@function
        .size           triton_red_fused__to_copy_add_amax_amin_clamp_gelu_mul_reciprocal_17,(.L_x_12 - triton_red_fused__to_copy_add_amax_amin_clamp_gelu_mul_reciprocal_17)
        .other          triton_red_fused__to_copy_add_amax_amin_clamp_gelu_mul_reciprocal_17,@"STO_CUDA_ENTRY STV_DEFAULT"
triton_red_fused__to_copy_add_amax_amin_clamp_gelu_mul_reciprocal_17:
.text.triton_red_fused__to_copy_add_amax_amin_clamp_gelu_mul_reciprocal_17:
[----:B------:R-:W-:Y:S02]  /*0000*/  IMAD.MOV.U32 R1, RZ, RZ, c[0x0][0x28] ;  /* 0x00000a00ff017624 */ /* 0x000fe400078e00ff */
[----:B------:R-:W0:Y:S01]  /*0010*/  S2R R4, SR_CTAID.X ;  /* 0x0000000000047919 */ /* 0x000e220000002500 */
[----:B------:R-:W-:Y:S01]  /*0020*/  IMAD.MOV.U32 R9, RZ, RZ, 0x2 ;  /* 0x00000002ff097424 */ /* 0x000fe200078e00ff */
[----:B------:R-:W-:Y:S01]  /*0030*/  PRMT R0, RZ, 0x7610, R0 ;  /* 0x00007610ff007816 */ /* 0x000fe20000000000 */
[----:B------:R-:W-:Y:S01]  /*0040*/  ULDC.64 UR4, c[0x0][0x118] ;  /* 0x0000460000047ab9 */ /* 0x000fe20000000a00 */
[----:B------:R-:W-:Y:S02]  /*0050*/  PRMT R5, RZ, 0x7610, R5 ;  /* 0x00007610ff057816 */ /* 0x000fe40000000005 */
[C---:B0-----:R-:W-:Y:S01]  /*0060*/  ISETP.GE.AND P1, PT, R4.reuse, 0xe10, PT ;  /* 0x00000e100400780c */ /* 0x041fe20003f26270 */
[----:B------:R-:W-:-:S04]  /*0070*/  IMAD.WIDE R2, R4, R9, c[0x0][0x168] ;  /* 0x00005a0004027625 */ /* 0x000fc800078e0209 */
[----:B------:R-:W-:-:S08]  /*0080*/  IMAD.WIDE R8, R4, R9, c[0x0][0x170] ;  /* 0x00005c0004087625 */ /* 0x000fd000078e0209 */
[----:B------:R-:W2:Y:S04]  /*0090*/  @!P1 LDG.E.EL.U16 R0, [R2.64] ;  /* 0x0000000402009981 */ /* 0x000ea8000c2e1500 */
[----:B------:R0:W3:Y:S01]  /*00a0*/  @!P1 LDG.E.EL.U16 R5, [R8.64] ;  /* 0x0000000408059981 */ /* 0x0000e2000c2e1500 */
[----:B------:R-:W-:Y:S02]  /*00b0*/  IMAD.MOV.U32 R12, RZ, RZ, 0x4 ;  /* 0x00000004ff0c7424 */ /* 0x000fe400078e00ff */
[----:B------:R-:W-:Y:S02]  /*00c0*/  IMAD.MOV.U32 R20, RZ, RZ, 0x7f800000 ;  /* 0x7f800000ff147424 */ /* 0x000fe400078e00ff */
[----:B------:R-:W-:Y:S02]  /*00d0*/  IMAD.MOV.U32 R19, RZ, RZ, -0x800000 ;  /* 0xff800000ff137424 */ /* 0x000fe400078e00ff */
[----:B------:R-:W-:-:S02]  /*00e0*/  IMAD.MOV.U32 R14, RZ, RZ, -0x800 ;  /* 0xfffff800ff0e7424 */ /* 0x000fc400078e00ff */
[----:B------:R-:W-:Y:S01]  /*00f0*/  IMAD.MOV.U32 R24, RZ, RZ, -0x1 ;  /* 0xffffffffff187424 */ /* 0x000fe200078e00ff */
[----:B0-----:R-:W-:Y:S01]  /*0100*/  SHF.R.S32.HI R9, RZ, 0x1f, R4 ;  /* 0x0000001fff097819 */ /* 0x001fe20000011404 */
[----:B------:R-:W-:Y:S02]  /*0110*/  IMAD.MOV.U32 R18, RZ, RZ, -0x800000 ;  /* 0xff800000ff127424 */ /* 0x000fe400078e00ff */
[----:B------:R-:W-:Y:S02]  /*0120*/  IMAD.MOV.U32 R21, RZ, RZ, 0x7f800000 ;  /* 0x7f800000ff157424 */ /* 0x000fe400078e00ff */
[----:B--2---:R-:W-:Y:S02]  /*0130*/  IMAD.U32 R6, R0, 0x10000, RZ ;  /* 0x0001000000067824 */ /* 0x004fe400078e00ff */
[----:B---3--:R-:W-:-:S03]  /*0140*/  IMAD.U32 R7, R5, 0x10000, RZ ;  /* 0x0001000005077824 */ /* 0x008fc600078e00ff */
[----:B------:R-:W-:Y:S02]  /*0150*/  FSETP.GE.AND P0, PT, R6, RZ, PT ;  /* 0x000000ff0600720b */ /* 0x000fe40003f06000 */
[----:B------:R-:W0:Y:S02]  /*0160*/  S2R R6, SR_TID.X ;  /* 0x0000000000067919 */ /* 0x000e240000002100 */
[----:B------:R-:W-:Y:S02]  /*0170*/  SEL R0, R0, RZ, !P0 ;  /* 0x000000ff00007207 */ /* 0x000fe40004000000 */
[----:B------:R-:W-:-:S03]  /*0180*/  FSETP.GTU.AND P0, PT, R7, RZ, PT ;  /* 0x000000ff0700720b */ /* 0x000fc60003f0c000 */
[----:B------:R-:W-:Y:S01]  /*0190*/  IMAD.U32 R0, R0, 0x10000, RZ ;  /* 0x0001000000007824 */ /* 0x000fe200078e00ff */
[----:B------:R-:W-:-:S03]  /*01a0*/  SEL R5, R5, RZ, P0 ;  /* 0x000000ff05057207 */ /* 0x000fc60000000000 */
[----:B------:R-:W-:Y:S02]  /*01b0*/  FADD R0, RZ, -R0 ;  /* 0x80000000ff007221 */ /* 0x000fe40000000000 */
[----:B------:R-:W-:-:S03]  /*01c0*/  IMAD.U32 R5, R5, 0x10000, RZ ;  /* 0x0001000005057824 */ /* 0x000fc600078e00ff */
[C---:B------:R-:W-:Y:S02]  /*01d0*/  FSETP.NAN.AND P2, PT, R0.reuse, R0, PT ;  /* 0x000000000000720b */ /* 0x040fe40003f48000 */
[----:B------:R-:W-:Y:S02]  /*01e0*/  FSETP.GT.AND P0, PT, R0, R5, PT ;  /* 0x000000050000720b */ /* 0x000fe40003f04000 */
[----:B0-----:R-:W-:-:S09]  /*01f0*/  LOP3.LUT R7, R6, 0x3ff, RZ, 0xc0, !PT ;  /* 0x000003ff06077812 */ /* 0x001fd200078ec0ff */
[----:B------:R-:W-:Y:S01]  /*0200*/  @!P2 FSEL R0, R0, R5, P0 ;  /* 0x000000050000a208 */ /* 0x000fe20000000000 */
[----:B------:R-:W-:-:S04]  /*0210*/  IMAD.WIDE.U32 R10, R7, R12, c[0x0][0x180] ;  /* 0x00006000070a7625 */ /* 0x000fc800078e000c */
[----:B------:R-:W-:Y:S01]  /*0220*/  FMUL R8, R0, 0.0078740157186985015869 ;  /* 0x3c01020400087820 */ /* 0x000fe20000400000 */
[----:B------:R-:W-:Y:S02]  /*0230*/  IMAD.SHL.U32 R0, R6, 0x2, RZ ;  /* 0x0000000206007824 */ /* 0x000fe400078e00ff */
[----:B------:R-:W-:Y:S02]  /*0240*/  IMAD.WIDE.U32 R12, R7, R12, c[0x0][0x178] ;  /* 0x00005e00070c7625 */ /* 0x000fe400078e000c */
[----:B------:R-:W-:Y:S02]  /*0250*/  FSETP.GT.AND P0, PT, R8, 9.9999997473787516356e-06, PT ;  /* 0x3727c5ac0800780b */ /* 0x000fe40003f04000 */
[----:B------:R-:W-:Y:S02]  /*0260*/  LOP3.LUT R5, R0, 0x7fe, RZ, 0xc0, !PT ;  /* 0x000007fe00057812 */ /* 0x000fe400078ec0ff */
[----:B------:R-:W-:-:S03]  /*0270*/  FSETP.NAN.AND P2, PT, R8, R8, PT ;  /* 0x000000080800720b */ /* 0x000fc60003f48000 */
[----:B------:R-:W-:-:S06]  /*0280*/  IMAD R5, R4, 0x3000, R5 ;  /* 0x0000300004057824 */ /* 0x000fcc00078e0205 */
[----:B------:R-:W-:Y:S02]  /*0290*/  @!P0 FSEL R8, R8, 9.9999997473787516356e-06, P2 ;  /* 0x3727c5ac08088808 */ /* 0x000fe40001000000 */
.L_x_6:
[----:B------:R-:W-:Y:S01]  /*02a0*/  IADD3 R15, R5, 0x800, R14 ;  /* 0x00000800050f7810 */ /* 0x000fe20007ffe00e */
[----:B------:R-:W-:Y:S01]  /*02b0*/  IMAD.MOV.U32 R16, RZ, RZ, 0x4 ;  /* 0x00000004ff107424 */ /* 0x000fe200078e00ff */
[----:B------:R-:W-:Y:S01]  /*02c0*/  CS2R R2, SRZ ;  /* 0x0000000000027805 */ /* 0x000fe2000001ff00 */
[----:B------:R-:W2:Y:S02]  /*02d0*/  LDG.E.EL R0, [R12.64] ;  /* 0x000000040c007981 */ /* 0x000ea4000c2e1900 */
[----:B------:R-:W-:Y:S02]  /*02e0*/  IMAD.WIDE R16, R15, R16, c[0x0][0x160] ;  /* 0x000058000f107625 */ /* 0x000fe400078e0210 */
[----:B------:R-:W3:Y:S04]  /*02f0*/  LDG.E.EL R22, [R10.64] ;  /* 0x000000040a167981 */ /* 0x000ee8000c2e1900 */
[----:B------:R0:W4:Y:S01]  /*0300*/  @!P1 LDG.E.EF.64 R2, [R16.64] ;  /* 0x0000000410029981 */ /* 0x000122000c0e1b00 */
[----:B------:R-:W-:Y:S01]  /*0310*/  IADD3 R14, P0, R14, 0x800, RZ ;  /* 0x000008000e0e7810 */ /* 0x000fe20007f1e0ff */
[----:B------:R-:W-:Y:S04]  /*0320*/  BSSY B0, `(.L_x_0) ;  /* 0x0000026000007945 */ /* 0x000fe80003800000 */
[----:B------:R-:W-:Y:S01]  /*0330*/  IMAD.X R24, RZ, RZ, R24, P0 ;  /* 0x000000ffff187224 */ /* 0x000fe200000e0618 */
[----:B------:R-:W-:Y:S01]  /*0340*/  ISETP.GE.U32.AND P0, PT, R14, 0x2800, PT ;  /* 0x000028000e00780c */ /* 0x000fe20003f06070 */
[----:B0-----:R-:W-:-:S03]  /*0350*/  IMAD.MOV.U32 R17, RZ, RZ, R19 ;  /* 0x000000ffff117224 */ /* 0x001fc600078e0013 */
[----:B------:R-:W-:Y:S01]  /*0360*/  ISETP.GE.U32.AND.EX P0, PT, R24, RZ, PT, P0 ;  /* 0x000000ff1800720c */ /* 0x000fe20003f06100 */
[----:B------:R-:W-:Y:S02]  /*0370*/  IMAD.MOV.U32 R19, RZ, RZ, R21 ;  /* 0x000000ffff137224 */ /* 0x000fe400078e0015 */
[----:B------:R-:W-:Y:S01]  /*0380*/  IMAD.MOV.U32 R16, RZ, RZ, R20 ;  /* 0x000000ffff107224 */ /* 0x000fe200078e0014 */
[----:B----4-:R-:W-:Y:S01]  /*0390*/  I2FP.F32.S32 R25, R2 ;  /* 0x0000000200197245 */ /* 0x010fe20000201400 */
[----:B--2---:R-:W-:Y:S02]  /*03a0*/  IMAD.U32 R2, R0, 0x10000, RZ ;  /* 0x0001000000027824 */ /* 0x004fe400078e00ff */
[----:B---3--:R-:W-:Y:S02]  /*03b0*/  IMAD.U32 R23, R22, 0x10000, RZ ;  /* 0x0001000016177824 */ /* 0x008fe400078e00ff */
[----:B------:R-:W-:-:S04]  /*03c0*/  FMUL R25, R8, R25 ;  /* 0x0000001908197220 */ /* 0x000fc80000400000 */
[----:B------:R-:W-:-:S04]  /*03d0*/  FFMA R2, R2, R25, R23 ;  /* 0x0000001902027223 */ /* 0x000fc80000000017 */
[----:B------:R-:W-:-:S04]  /*03e0*/  FMUL R23, R2, R2 ;  /* 0x0000000202177220 */ /* 0x000fc80000400000 */
[----:B------:R-:W-:-:S04]  /*03f0*/  FMUL R23, R2, R23 ;  /* 0x0000001702177220 */ /* 0x000fc80000400000 */
[----:B------:R-:W-:-:S04]  /*0400*/  FFMA R23, R23, 0.044714998453855514526, R2 ;  /* 0x3d37271317177823 */ /* 0x000fc80000000002 */
[----:B------:R-:W-:-:S04]  /*0410*/  FMUL R25, R23, 0.79788458347320556641 ;  /* 0x3f4c422a17197820 */ /* 0x000fc80000400000 */
[----:B------:R-:W-:-:S05]  /*0420*/  FADD.FTZ R26, |R25|, -RZ ;  /* 0x800000ff191a7221 */ /* 0x000fca0000010200 */
[----:B------:R-:W-:Y:S02]  /*0430*/  FSETP.GE.AND P2, PT, R26, 0.60000002384185791016, PT ;  /* 0x3f19999a1a00780b */ /* 0x000fe40003f46000 */
[----:B------:R-:W-:Y:S02]  /*0440*/  PRMT R21, R0, 0x7632, R21 ;  /* 0x0000763200157816 */ /* 0x000fe40000000015 */
[----:B------:R-:W-:-:S09]  /*0450*/  PRMT R22, R22, 0x7632, R22 ;  /* 0x0000763216167816 */ /* 0x000fd20000000016 */
[----:B------:R-:W-:Y:S05]  /*0460*/  @!P2 BRA `(.L_x_1) ;  /* 0x000000a00000a947 */ /* 0x000fea0003800000 */
[C---:B------:R-:W-:Y:S01]  /*0470*/  FMUL R0, R26.reuse, 2.8853900432586669922 ;  /* 0x4038aa3b1a007820 */ /* 0x040fe20000400000 */
[----:B------:R-:W-:Y:S01]  /*0480*/  IMAD.MOV.U32 R20, RZ, RZ, 0x3f800000 ;  /* 0x3f800000ff147424 */ /* 0x000fe200078e00ff */
[----:B------:R-:W-:-:S04]  /*0490*/  FSETP.GE.AND P2, PT, R26, 9.010913848876953125, PT ;  /* 0x41102cb41a00780b */ /* 0x000fc80003f46000 */
[----:B------:R-:W0:Y:S02]  /*04a0*/  MUFU.EX2 R0, R0 ;  /* 0x0000000000007308 */ /* 0x000e240000000800 */
[----:B0-----:R-:W-:-:S06]  /*04b0*/  FADD R23, R0, 1 ;  /* 0x3f80000000177421 */ /* 0x001fcc0000000000 */
[----:B------:R-:W0:Y:S02]  /*04c0*/  MUFU.RCP R23, R23 ;  /* 0x0000001700177308 */ /* 0x000e240000001000 */
[----:B0-----:R-:W-:-:S05]  /*04d0*/  FFMA.FTZ R20, R23, -2, R20 ;  /* 0xc000000017147823 */ /* 0x001fca0000010014 */
[----:B------:R-:W-:-:S04]  /*04e0*/  FSEL R20, R20, 1, !P2 ;  /* 0x3f80000014147808 */ /* 0x000fc80005000000 */
[----:B------:R-:W-:Y:S01]  /*04f0*/  LOP3.LUT R20, R20, 0x80000000, R25, 0xf8, !PT ;  /* 0x8000000014147812 */ /* 0x000fe200078ef819 */
[----:B------:R-:W-:Y:S05]  /*0500*/  BRA `(.L_x_2) ;  /* 0x0000007000007947 */ /* 0x000fea0003800000 */
.L_x_1:
[----:B------:R-:W-:Y:S01]  /*0510*/  IMAD.MOV.U32 R0, RZ, RZ, 0x3c80f082 ;  /* 0x3c80f082ff007424 */ /* 0x000fe200078e00ff */
[----:B------:R-:W-:-:S04]  /*0520*/  FMUL R23, R25, R25 ;  /* 0x0000001919177220 */ /* 0x000fc80000400000 */
[----:B------:R-:W-:-:S04]  /*0530*/  FFMA.FTZ R0, R23, R0, -0.052303962409496307373 ;  /* 0xbd563cae17007423 */ /* 0x000fc80000010000 */
[----:B------:R-:W-:-:S04]  /*0540*/  FFMA.FTZ R0, R23, R0, 0.1331529766321182251 ;  /* 0x3e08594117007423 */ /* 0x000fc80000010000 */
[----:B------:R-:W-:-:S04]  /*0550*/  FFMA.FTZ R0, R23, R0, -0.33332768082618713379 ;  /* 0xbeaaa9ed17007423 */ /* 0x000fc80000010000 */
[----:B------:R-:W-:-:S04]  /*0560*/  FFMA.FTZ R0, R23, R0, RZ ;  /* 0x0000000017007223 */ /* 0x000fc800000100ff */
[----:B------:R-:W-:Y:S02]  /*0570*/  FFMA.FTZ R20, R25, R0, R25 ;  /* 0x0000000019147223 */ /* 0x000fe40000010019 */
.L_x_2:
[----:B------:R-:W-:Y:S05]  /*0580*/  BSYNC B0 ;  /* 0x0000000000007941 */ /* 0x000fea0003800000 */
.L_x_0:
[----:B------:R-:W-:Y:S01]  /*0590*/  I2FP.F32.S32 R23, R3 ;  /* 0x0000000300177245 */ /* 0x000fe20000201400 */
[----:B------:R-:W-:Y:S01]  /*05a0*/  IMAD.U32 R3, R21, 0x10000, RZ ;  /* 0x0001000015037824 */ /* 0x000fe200078e00ff */
[----:B------:R-:W-:Y:S01]  /*05b0*/  BSSY B0, `(.L_x_3) ;  /* 0x000001f000007945 */ /* 0x000fe20003800000 */
[----:B------:R-:W-:Y:S01]  /*05c0*/  IMAD.U32 R22, R22, 0x10000, RZ ;  /* 0x0001000016167824 */ /* 0x000fe200078e00ff */
[----:B------:R-:W-:Y:S01]  /*05d0*/  SHF.R.S32.HI R26, RZ, 0x1f, R15 ;  /* 0x0000001fff1a7819 */ /* 0x000fe2000001140f */
[----:B------:R-:W-:Y:S01]  /*05e0*/  FMUL R23, R8, R23 ;  /* 0x0000001708177220 */ /* 0x000fe20000400000 */
[----:B------:R-:W-:-:S03]  /*05f0*/  FMUL R28, R2, 0.5 ;  /* 0x3f000000021c7820 */ /* 0x000fc60000400000 */
[----:B------:R-:W-:-:S04]  /*0600*/  FFMA R3, R3, R23, R22 ;  /* 0x0000001703037223 */ /* 0x000fc80000000016 */
[C---:B------:R-:W-:Y:S01]  /*0610*/  FMUL R0, R3.reuse, R3 ;  /* 0x0000000303007220 */ /* 0x040fe20000400000 */
[----:B------:R-:W-:-:S03]  /*0620*/  FMUL R23, R3, 0.5 ;  /* 0x3f00000003177820 */ /* 0x000fc60000400000 */
[----:B------:R-:W-:-:S04]  /*0630*/  FMUL R0, R3, R0 ;  /* 0x0000000003007220 */ /* 0x000fc80000400000 */
[----:B------:R-:W-:-:S04]  /*0640*/  FFMA R0, R0, 0.044714998453855514526, R3 ;  /* 0x3d37271300007823 */ /* 0x000fc80000000003 */
[----:B------:R-:W-:-:S04]  /*0650*/  FMUL R25, R0, 0.79788458347320556641 ;  /* 0x3f4c422a00197820 */ /* 0x000fc80000400000 */
[----:B------:R-:W-:-:S05]  /*0660*/  FADD.FTZ R29, |R25|, -RZ ;  /* 0x800000ff191d7221 */ /* 0x000fca0000010200 */
[----:B------:R-:W-:-:S13]  /*0670*/  FSETP.GE.AND P2, PT, R29, 0.60000002384185791016, PT ;  /* 0x3f19999a1d00780b */ /* 0x000fda0003f46000 */
        /* <DEDUP_REMOVED lines=11> */
.L_x_4:
[----:B------:R-:W-:Y:S01]  /*0730*/  IMAD.MOV.U32 R0, RZ, RZ, 0x3c80f082 ;  /* 0x3c80f082ff007424 */ /* 0x000fe200078e00ff */
[----:B------:R-:W-:-:S04]  /*0740*/  FMUL R21, R25, R25 ;  /* 0x0000001919157220 */ /* 0x000fc80000400000 */
[----:B------:R-:W-:-:S04]  /*0750*/  FFMA.FTZ R0, R21, R0, -0.052303962409496307373 ;  /* 0xbd563cae15007423 */ /* 0x000fc80000010000 */
[----:B------:R-:W-:-:S04]  /*0760*/  FFMA.FTZ R0, R21, R0, 0.1331529766321182251 ;  /* 0x3e08594115007423 */ /* 0x000fc80000010000 */
[----:B------:R-:W-:-:S04]  /*0770*/  FFMA.FTZ R0, R21, R0, -0.33332768082618713379 ;  /* 0xbeaaa9ed15007423 */ /* 0x000fc80000010000 */
[----:B------:R-:W-:-:S04]  /*0780*/  FFMA.FTZ R0, R21, R0, RZ ;  /* 0x0000000015007223 */ /* 0x000fc800000100ff */
[----:B------:R-:W-:Y:S02]  /*0790*/  FFMA.FTZ R0, R0, R25, R25 ;  /* 0x0000001900007223 */ /* 0x000fe40000010019 */
.L_x_5:
[----:B------:R-:W-:Y:S05]  /*07a0*/  BSYNC B0 ;  /* 0x0000000000007941 */ /* 0x000fea0003800000 */
.L_x_3:
[----:B------:R-:W-:Y:S01]  /*07b0*/  FADD R21, R20, 1 ;  /* 0x3f80000014157421 */ /* 0x000fe20000000000 */
[----:B------:R-:W-:Y:S01]  /*07c0*/  FADD R0, R0, 1 ;  /* 0x3f80000000007421 */ /* 0x000fe20000000000 */
[----:B------:R-:W-:Y:S02]  /*07d0*/  LEA R20, P2, R15, c[0x0][0x188], 0x2 ;  /* 0x000062000f147a11 */ /* 0x000fe400078410ff */
[----:B------:R-:W-:Y:S01]  /*07e0*/  FMUL R22, R21, R28 ;  /* 0x0000001c15167220 */ /* 0x000fe20000400000 */
[----:B------:R-:W-:Y:S01]  /*07f0*/  FMUL R0, R0, R23 ;  /* 0x0000001700007220 */ /* 0x000fe20000400000 */
[----:B------:R-:W-:Y:S02]  /*0800*/  LEA.HI.X R21, R15, c[0x0][0x18c], R26, 0x2, P2 ;  /* 0x000063000f157a11 */ /* 0x000fe400010f141a */
[C---:B------:R-:W-:Y:S02]  /*0810*/  FSETP.NAN.AND P4, PT, R17.reuse, R17, PT ;  /* 0x000000111100720b */ /* 0x040fe40003f88000 */
[-C--:B------:R-:W-:Y:S01]  /*0820*/  FSETP.GEU.AND P5, PT, R16, R22.reuse, PT ;  /* 0x000000161000720b */ /* 0x080fe20003fae000 */
[----:B------:R0:W-:Y:S01]  /*0830*/  @!P1 STG.E.64 [R20.64], R2 ;  /* 0x0000000214009986 */ /* 0x0001e2000c101b04 */
[----:B------:R-:W-:-:S02]  /*0840*/  FSETP.GT.AND P3, PT, R17, R22, PT ;  /* 0x000000161100720b */ /* 0x000fc40003f64000 */
[CC--:B------:R-:W-:Y:S02]  /*0850*/  FSEL R15, R16.reuse, R22.reuse, !P5 ;  /* 0x00000016100f7208 */ /* 0x0c0fe40006800000 */
[----:B------:R-:W-:Y:S02]  /*0860*/  FSEL R22, R17, R22, P3 ;  /* 0x0000001611167208 */ /* 0x000fe40001800000 */
[----:B------:R-:W-:Y:S02]  /*0870*/  FSETP.GEU.AND P5, PT, R19, R0, PT ;  /* 0x000000001300720b */ /* 0x000fe40003fae000 */
[----:B------:R-:W-:Y:S02]  /*0880*/  FSETP.NAN.AND P2, PT, R16, R16, PT ;  /* 0x000000101000720b */ /* 0x000fe40003f48000 */
[----:B------:R-:W-:Y:S02]  /*0890*/  @!P1 FSEL R17, R17, R22, P4 ;  /* 0x0000001611119208 */ /* 0x000fe40002000000 */
[----:B------:R-:W-:-:S02]  /*08a0*/  FSETP.GT.AND P4, PT, R18, R0, PT ;  /* 0x000000001200720b */ /* 0x000fc40003f84000 */
[C---:B------:R-:W-:Y:S02]  /*08b0*/  FSETP.NAN.AND P3, PT, R19.reuse, R19, PT ;  /* 0x000000131300720b */ /* 0x040fe40003f68000 */
[CC--:B------:R-:W-:Y:S02]  /*08c0*/  FSEL R22, R19.reuse, R0.reuse, !P5 ;  /* 0x0000000013167208 */ /* 0x0c0fe40006800000 */
[----:B------:R-:W-:Y:S02]  /*08d0*/  @!P1 FSEL R16, R16, R15, P2 ;  /* 0x0000000f10109208 */ /* 0x000fe40001000000 */
[----:B------:R-:W-:Y:S02]  /*08e0*/  FSEL R15, R18, R0, P4 ;  /* 0x00000000120f7208 */ /* 0x000fe40002000000 */
[----:B------:R-:W-:Y:S01]  /*08f0*/  @!P1 FSEL R19, R19, R22, P3 ;  /* 0x0000001613139208 */ /* 0x000fe20001800000 */
[----:B0-----:R-:W-:Y:S01]  /*0900*/  IMAD.MOV.U32 R20, RZ, RZ, R16 ;  /* 0x000000ffff147224 */ /* 0x001fe200078e0010 */
[----:B------:R-:W-:-:S02]  /*0910*/  IADD3 R10, P4, R10, 0x1000, RZ ;  /* 0x000010000a0a7810 */ /* 0x000fc40007f9e0ff */
[----:B------:R-:W-:Y:S01]  /*0920*/  IADD3 R12, P5, R12, 0x1000, RZ ;  /* 0x000010000c0c7810 */ /* 0x000fe20007fbe0ff */
[----:B------:R-:W-:Y:S01]  /*0930*/  IMAD.MOV.U32 R21, RZ, RZ, R19 ;  /* 0x000000ffff157224 */ /* 0x000fe200078e0013 */
[C---:B------:R-:W-:Y:S01]  /*0940*/  FSETP.NAN.AND P2, PT, R18.reuse, R18, PT ;  /* 0x000000121200720b */ /* 0x040fe20003f48000 */
[----:B------:R-:W-:Y:S02]  /*0950*/  IMAD.X R11, RZ, RZ, R11, P4 ;  /* 0x000000ffff0b7224 */ /* 0x000fe400020e060b */
[----:B------:R-:W-:Y:S01]  /*0960*/  IMAD.X R13, RZ, RZ, R13, P5 ;  /* 0x000000ffff0d7224 */ /* 0x000fe200028e060d */
[----:B------:R-:W-:Y:S01]  /*0970*/  @!P1 FSEL R18, R18, R15, P2 ;  /* 0x0000000f12129208 */ /* 0x000fe20001000000 */
[----:B------:R-:W-:Y:S01]  /*0980*/  IMAD.MOV.U32 R19, RZ, RZ, R17 ;  /* 0x000000ffff137224 */ /* 0x000fe200078e0011 */
[----:B------:R-:W-:Y:S05]  /*0990*/  @!P0 BRA `(.L_x_6) ;  /* 0xfffff90000008947 */ /* 0x000fea000383ffff */
[C---:B------:R-:W-:Y:S02]  /*09a0*/  FSETP.NAN.AND P0, PT, R20.reuse, R20, PT ;  /* 0x000000141400720b */ /* 0x040fe40003f08000 */
[----:B------:R-:W-:-:S02]  /*09b0*/  FSETP.GEU.AND P2, PT, R20, R21, PT ;  /* 0x000000151400720b */ /* 0x000fc40003f4e000 */
[C---:B------:R-:W-:Y:S02]  /*09c0*/  FSEL R21, R20.reuse, R21, P0 ;  /* 0x0000001514157208 */ /* 0x040fe40000000000 */
[----:B------:R-:W-:Y:S02]  /*09d0*/  SHF.R.U32.HI R0, RZ, 0x3, R6 ;  /* 0x00000003ff007819 */ /* 0x000fe40000011606 */
[----:B------:R-:W-:Y:S02]  /*09e0*/  FSEL R20, R20, R21, !P2 ;  /* 0x0000001514147208 */ /* 0x000fe40005000000 */
[----:B------:R-:W-:Y:S02]  /*09f0*/  SHF.L.U64.HI R9, R4, 0x1, R9 ;  /* 0x0000000104097819 */ /* 0x000fe40000010209 */
[C---:B------:R-:W-:Y:S01]  /*0a00*/  FSETP.NAN.AND P0, PT, R20.reuse, R20, PT ;  /* 0x000000141400720b */ /* 0x040fe20003f08000 */
[----:B------:R-:W0:Y:S02]  /*0a10*/  SHFL.BFLY PT, R3, R20, 0x10, 0x1f ;  /* 0x0e001f0014037f89 */ /* 0x000e2400000e0000 */
[----:B0-----:R-:W-:-:S10]  /*0a20*/  FSETP.GEU.AND P2, PT, R20, R3, PT ;  /* 0x000000031400720b */ /* 0x001fd40003f4e000 */
[----:B------:R-:W-:-:S04]  /*0a30*/  @!P0 FSEL R20, R20, R3, !P2 ;  /* 0x0000000314148208 */ /* 0x000fc80005000000 */
[C---:B------:R-:W-:Y:S01]  /*0a40*/  FSETP.NAN.AND P0, PT, R20.reuse, R20, PT ;  /* 0x000000141400720b */ /* 0x040fe20003f08000 */
[----:B------:R-:W0:Y:S02]  /*0a50*/  SHFL.BFLY PT, R3, R20, 0x8, 0x1f ;  /* 0x0d001f0014037f89 */ /* 0x000e2400000e0000 */
[----:B0-----:R-:W-:-:S13]  /*0a60*/  FSETP.GEU.AND P2, PT, R20, R3, PT ;  /* 0x000000031400720b */ /* 0x001fda0003f4e000 */
[----:B------:R-:W-:-:S04]  /*0a70*/  @P2 FSEL R20, R20, R3, P0 ;  /* 0x0000000314142208 */ /* 0x000fc80000000000 */
[C---:B------:R-:W-:Y:S01]  /*0a80*/  FSETP.NAN.AND P0, PT, R20.reuse, R20, PT ;  /* 0x000000141400720b */ /* 0x040fe20003f08000 */
[----:B------:R-:W0:Y:S02]  /*0a90*/  SHFL.BFLY PT, R3, R20, 0x4, 0x1f ;  /* 0x0c801f0014037f89 */ /* 0x000e2400000e0000 */
[----:B0-----:R-:W-:-:S13]  /*0aa0*/  FSETP.GEU.AND P2, PT, R20, R3, PT ;  /* 0x000000031400720b */ /* 0x001fda0003f4e000 */
[----:B------:R-:W-:-:S04]  /*0ab0*/  @P2 FSEL R20, R20, R3, P0 ;  /* 0x0000000314142208 */ /* 0x000fc80000000000 */
[C---:B------:R-:W-:Y:S01]  /*0ac0*/  FSETP.NAN.AND P0, PT, R20.reuse, R20, PT ;  /* 0x000000141400720b */ /* 0x040fe20003f08000 */
[----:B------:R-:W0:Y:S02]  /*0ad0*/  SHFL.BFLY PT, R3, R20, 0x2, 0x1f ;  /* 0x0c401f0014037f89 */ /* 0x000e2400000e0000 */
[----:B0-----:R-:W-:-:S13]  /*0ae0*/  FSETP.GEU.AND P2, PT, R20, R3, PT ;  /* 0x000000031400720b */ /* 0x001fda0003f4e000 */
[----:B------:R-:W-:Y:S02]  /*0af0*/  @P2 FSEL R20, R20, R3, P0 ;  /* 0x0000000314142208 */ /* 0x000fe40000000000 */
[----:B------:R-:W-:Y:S02]  /*0b00*/  LOP3.LUT P0, RZ, R6, 0x1f, RZ, 0xc0, !PT ;  /* 0x0000001f06ff7812 */ /* 0x000fe4000780c0ff */
[----:B------:R-:W-:Y:S01]  /*0b10*/  FSETP.NAN.AND P3, PT, R20, R20, PT ;  /* 0x000000141400720b */ /* 0x000fe20003f68000 */
[----:B------:R-:W0:Y:S01]  /*0b20*/  SHFL.BFLY PT, R3, R20, 0x1, 0x1f ;  /* 0x0c201f0014037f89 */ /* 0x000e2200000e0000 */
[----:B------:R-:W-:Y:S02]  /*0b30*/  ISETP.GE.AND P2, PT, R6, 0x20, PT ;  /* 0x000000200600780c */ /* 0x000fe40003f46270 */
[----:B0-----:R-:W-:-:S13]  /*0b40*/  FSETP.GEU.AND P4, PT, R20, R3, PT ;  /* 0x000000031400720b */ /* 0x001fda0003f8e000 */
[----:B------:R-:W-:Y:S02]  /*0b50*/  @P4 SEL R20, R20, R3, P3 ;  /* 0x0000000314144207 */ /* 0x000fe40001800000 */
[----:B------:R-:W-:Y:S02]  /*0b60*/  LOP3.LUT R3, R0, 0x7c, RZ, 0xc0, !PT ;  /* 0x0000007c00037812 */ /* 0x000fe400078ec0ff */
[C---:B------:R-:W-:Y:S02]  /*0b70*/  FSETP.NAN.AND P4, PT, R19.reuse, R19, PT ;  /* 0x000000131300720b */ /* 0x040fe40003f88000 */
[CC--:B------:R-:W-:Y:S01]  /*0b80*/  FSETP.GT.AND P3, PT, R19.reuse, R18.reuse, PT ;  /* 0x000000121300720b */ /* 0x0c0fe20003f64000 */
[----:B------:R-:W-:Y:S01]  /*0b90*/  @!P0 STS [R3], R20 ;  /* 0x0000001403008388 */ /* 0x000fe20000000800 */
[----:B------:R-:W-:-:S03]  /*0ba0*/  FSEL R18, R19, R18, P4 ;  /* 0x0000001213127208 */ /* 0x000fc60002000000 */
[----:B------:R-:W-:Y:S01]  /*0bb0*/  BAR.SYNC.DEFER_BLOCKING 0x0 ;  /* 0x0000000000007b1d */ /* 0x000fe20000010000 */
[----:B------:R-:W-:-:S04]  /*0bc0*/  FSEL R18, R19, R18, P3 ;  /* 0x0000001213127208 */ /* 0x000fc80001800000 */
[----:B------:R-:W-:Y:S01]  /*0bd0*/  FSETP.NAN.AND P5, PT, R18, R18, PT ;  /* 0x000000121200720b */ /* 0x000fe20003fa8000 */
[----:B------:R-:W-:Y:S04]  /*0be0*/  SHFL.BFLY PT, R13, R18, 0x10, 0x1f ;  /* 0x0e001f00120d7f89 */ /* 0x000fe800000e0000 */
[----:B------:R-:W0:Y:S04]  /*0bf0*/  @!P2 LDS R2, [R6.X4] ;  /* 0x000000000602a984 */ /* 0x000e280000004800 */
[----:B0-----:R-:W0:Y:S01]  /*0c00*/  SHFL.BFLY PT, R11, R2, 0x10, 0x1f ;  /* 0x0e001f00020b7f89 */ /* 0x001e2200000e0000 */
[----:B------:R-:W-:-:S02]  /*0c10*/  FSETP.NAN.AND P3, PT, R2, R2, PT ;  /* 0x000000020200720b */ /* 0x000fc40003f68000 */
[----:B0-----:R-:W-:-:S04]  /*0c20*/  FSETP.GEU.AND P4, PT, R2, R11, PT ;  /* 0x0000000b0200720b */ /* 0x001fc80003f8e000 */
[----:B------:R-:W-:Y:S02]  /*0c30*/  FSEL R11, R2, R11, !P4 ;  /* 0x0000000b020b7208 */ /* 0x000fe40006000000 */
[----:B------:R-:W-:Y:S02]  /*0c40*/  FSETP.GT.AND P4, PT, R18, R13, PT ;  /* 0x0000000d1200720b */ /* 0x000fe40003f84000 */
[----:B------:R-:W-:Y:S02]  /*0c50*/  FSEL R11, R2, R11, P3 ;  /* 0x0000000b020b7208 */ /* 0x000fe40001800000 */
[----:B------:R-:W-:Y:S02]  /*0c60*/  @!P5 FSEL R18, R18, R13, P4 ;  /* 0x0000000d1212d208 */ /* 0x000fe40002000000 */
[----:B------:R-:W-:Y:S01]  /*0c70*/  FSETP.NAN.AND P3, PT, R11, R11, PT ;  /* 0x0000000b0b00720b */ /* 0x000fe20003f68000 */
[----:B------:R-:W0:Y:S01]  /*0c80*/  SHFL.BFLY PT, R0, R11, 0x8, 0x1f ;  /* 0x0d001f000b007f89 */ /* 0x000e2200000e0000 */
[----:B------:R-:W-:-:S03]  /*0c90*/  FSETP.NAN.AND P5, PT, R18, R18, PT ;  /* 0x000000121200720b */ /* 0x000fc60003fa8000 */
[----:B------:R-:W1:Y:S01]  /*0ca0*/  SHFL.BFLY PT, R13, R18, 0x8, 0x1f ;  /* 0x0d001f00120d7f89 */ /* 0x000e6200000e0000 */
[----:B0-----:R-:W-:Y:S02]  /*0cb0*/  FSETP.GEU.AND P6, PT, R11, R0, PT ;  /* 0x000000000b00720b */ /* 0x001fe40003fce000 */
[----:B-1----:R-:W-:-:S11]  /*0cc0*/  FSETP.GT.AND P4, PT, R18, R13, PT ;  /* 0x0000000d1200720b */ /* 0x002fd60003f84000 */
[----:B------:R-:W-:Y:S02]  /*0cd0*/  @P6 FSEL R11, R11, R0, P3 ;  /* 0x000000000b0b6208 */ /* 0x000fe40001800000 */
[----:B------:R-:W-:-:S03]  /*0ce0*/  @!P4 FSEL R18, R18, R13, P5 ;  /* 0x0000000d1212c208 */ /* 0x000fc60002800000 */
[----:B------:R-:W0:Y:S01]  /*0cf0*/  SHFL.BFLY PT, R0, R11, 0x4, 0x1f ;  /* 0x0c801f000b007f89 */ /* 0x000e2200000e0000 */
[C---:B------:R-:W-:Y:S02]  /*0d00*/  FSETP.NAN.AND P3, PT, R11.reuse, R11, PT ;  /* 0x0000000b0b00720b */ /* 0x040fe40003f68000 */
[C---:B------:R-:W-:Y:S01]  /*0d10*/  FSETP.NAN.AND P5, PT, R18.reuse, R18, PT ;  /* 0x000000121200720b */ /* 0x040fe20003fa8000 */
        /* <DEDUP_REMOVED lines=12> */
[----:B------:R-:W-:Y:S02]  /*0de0*/  ISETP.LT.AND P3, PT, R6, 0x20, !P0 ;  /* 0x000000200600780c */ /* 0x000fe40004761270 */
[----:B------:R-:W-:Y:S01]  /*0df0*/  @!P4 FSEL R18, R18, R13, P5 ;  /* 0x0000000d1212c208 */ /* 0x000fe20002800000 */
[----:B------:R-:W0:Y:S01]  /*0e00*/  SHFL.BFLY PT, R0, R11, 0x1, 0x1f ;  /* 0x0c201f000b007f89 */ /* 0x000e2200000e0000 */
[----:B------:R-:W-:-:S03]  /*0e10*/  FSETP.NAN.AND P5, PT, R11, R11, PT ;  /* 0x0000000b0b00720b */ /* 0x000fc60003fa8000 */
[----:B------:R-:W1:Y:S01]  /*0e20*/  SHFL.BFLY PT, R13, R18, 0x1, 0x1f ;  /* 0x0c201f00120d7f89 */ /* 0x000e6200000e0000 */
[----:B0-----:R-:W-:Y:S02]  /*0e30*/  FSETP.GEU.AND P6, PT, R11, R0, PT ;  /* 0x000000000b00720b */ /* 0x001fe40003fce000 */
[----:B-1----:R-:W-:-:S11]  /*0e40*/  FSETP.GT.AND P4, PT, R18, R13, PT ;  /* 0x0000000d1200720b */ /* 0x002fd60003f84000 */
[----:B------:R-:W-:Y:S02]  /*0e50*/  @P6 SEL R11, R11, R0, P5 ;  /* 0x000000000b0b6207 */ /* 0x000fe40002800000 */
[----:B------:R-:W-:-:S03]  /*0e60*/  FSETP.NAN.AND P5, PT, R18, R18, PT ;  /* 0x000000121200720b */ /* 0x000fc60003fa8000 */
[----:B------:R-:W-:Y:S01]  /*0e70*/  @P3 STS [R6.X4], R11 ;  /* 0x0000000b06003388 */ /* 0x000fe20000004800 */
[----:B------:R-:W-:-:S03]  /*0e80*/  @!P4 SEL R18, R18, R13, P5 ;  /* 0x0000000d1212c207 */ /* 0x000fc60002800000 */
[----:B------:R-:W-:Y:S06]  /*0e90*/  BAR.SYNC.DEFER_BLOCKING 0x0 ;  /* 0x0000000000007b1d */ /* 0x000fec0000010000 */
[----:B------:R-:W-:Y:S04]  /*0ea0*/  LDS R0, [RZ] ;  /* 0x00000000ff007984 */ /* 0x000fe80000000800 */
[----:B------:R-:W-:Y:S06]  /*0eb0*/  BAR.SYNC.DEFER_BLOCKING 0x0 ;  /* 0x0000000000007b1d */ /* 0x000fec0000010000 */
[----:B------:R-:W-:Y:S04]  /*0ec0*/  @!P0 STS [R3], R18 ;  /* 0x0000001203008388 */ /* 0x000fe80000000800 */
[----:B------:R-:W-:Y:S06]  /*0ed0*/  BAR.SYNC.DEFER_BLOCKING 0x0 ;  /* 0x0000000000007b1d */ /* 0x000fec0000010000 */
[----:B------:R-:W0:Y:S04]  /*0ee0*/  @!P2 LDS R8, [R6.X4] ;  /* 0x000000000608a984 */ /* 0x000e280000004800 */
[----:B0-----:R-:W0:Y:S01]  /*0ef0*/  SHFL.BFLY PT, R13, R8, 0x10, 0x1f ;  /* 0x0e001f00080d7f89 */ /* 0x001e2200000e0000 */
[----:B------:R-:W-:-:S02]  /*0f00*/  FSETP.NAN.AND P2, PT, R8, R8, PT ;  /* 0x000000080800720b */ /* 0x000fc40003f48000 */
[----:B0-----:R-:W-:-:S04]  /*0f10*/  FSETP.GT.AND P0, PT, R8, R13, PT ;  /* 0x0000000d0800720b */ /* 0x001fc80003f04000 */
[----:B------:R-:W-:-:S04]  /*0f20*/  FSEL R13, R8, R13, P0 ;  /* 0x0000000d080d7208 */ /* 0x000fc80000000000 */
[----:B------:R-:W-:Y:S01]  /*0f30*/  FSEL R13, R8, R13, P2 ;  /* 0x0000000d080d7208 */ /* 0x000fe20001000000 */
[----:B------:R-:W-:Y:S02]  /*0f40*/  IMAD.SHL.U32 R8, R4, 0x2, RZ ;  /* 0x0000000204087824 */ /* 0x000fe400078e00ff */
[----:B------:R-:W-:Y:S01]  /*0f50*/  IMAD.MOV.U32 R4, RZ, RZ, -0x1 ;  /* 0xffffffffff047424 */ /* 0x000fe200078e00ff */
[C---:B------:R-:W-:Y:S01]  /*0f60*/  FSETP.NAN.AND P2, PT, R13.reuse, R13, PT ;  /* 0x0000000d0d00720b */ /* 0x040fe20003f48000 */
[----:B------:R-:W0:Y:S02]  /*0f70*/  SHFL.BFLY PT, R2, R13, 0x8, 0x1f ;  /* 0x0d001f000d027f89 */ /* 0x000e2400000e0000 */
[----:B0-----:R-:W-:-:S13]  /*0f80*/  FSETP.GT.AND P0, PT, R13, R2, PT ;  /* 0x000000020d00720b */ /* 0x001fda0003f04000 */
[----:B------:R-:W-:-:S04]  /*0f90*/  @!P0 FSEL R13, R13, R2, P2 ;  /* 0x000000020d0d8208 */ /* 0x000fc80001000000 */
        /* <DEDUP_REMOVED lines=11> */
[----:B------:R-:W-:Y:S02]  /*1050*/  @!P0 SEL R13, R13, R2, P2 ;  /* 0x000000020d0d8207 */ /* 0x000fe40001000000 */
[----:B------:R-:W-:-:S03]  /*1060*/  FSETP.GE.AND P0, PT, R0, RZ, PT ;  /* 0x000000ff0000720b */ /* 0x000fc60003f06000 */
[----:B------:R0:W-:Y:S01]  /*1070*/  @P3 STS [R6.X4], R13 ;  /* 0x0000000d06003388 */ /* 0x0001e20000004800 */
[----:B------:R-:W-:-:S03]  /*1080*/  FSEL R2, R0, RZ, !P0 ;  /* 0x000000ff00027208 */ /* 0x000fc60004000000 */
[----:B------:R-:W-:Y:S02]  /*1090*/  BAR.SYNC.DEFER_BLOCKING 0x0 ;  /* 0x0000000000007b1d */ /* 0x000fe40000010000 */
[----:B------:R-:W-:Y:S01]  /*10a0*/  FADD R2, RZ, -R2 ;  /* 0x80000002ff027221 */ /* 0x000fe20000000000 */
[----:B0-----:R-:W-:-:S04]  /*10b0*/  IADD3 R6, P4, R8, c[0x0][0x190], RZ ;  /* 0x0000640008067a10 */ /* 0x001fc80007f9e0ff */
[----:B------:R-:W-:Y:S02]  /*10c0*/  FSETP.NAN.AND P2, PT, R2, R2, PT ;  /* 0x000000020200720b */ /* 0x000fe40003f48000 */
[----:B------:R-:W-:Y:S01]  /*10d0*/  IADD3 R8, P5, R8, c[0x0][0x198], RZ ;  /* 0x0000660008087a10 */ /* 0x000fe20007fbe0ff */
[----:B------:R-:W0:Y:S02]  /*10e0*/  LDS R3, [RZ] ;  /* 0x00000000ff037984 */ /* 0x000e240000000800 */
[C---:B0-----:R-:W-:Y:S02]  /*10f0*/  FSETP.GTU.AND P0, PT, R3.reuse, RZ, PT ;  /* 0x000000ff0300720b */ /* 0x041fe40003f0c000 */
[C---:B------:R-:W-:Y:S02]  /*1100*/  F2FP.BF16.PACK_AB R0, R3.reuse, R0 ;  /* 0x000000000300723e */ /* 0x040fe400000010ff */
[----:B------:R-:W-:Y:S02]  /*1110*/  FSEL R11, R3, RZ, P0 ;  /* 0x000000ff030b7208 */ /* 0x000fe40000000000 */
[----:B------:R-:W-:-:S02]  /*1120*/  PRMT R12, R0, 0x7632, R12 ;  /* 0x00007632000c7816 */ /* 0x000fc4000000000c */
[----:B------:R-:W-:-:S04]  /*1130*/  FSETP.GT.AND P0, PT, R2, R11, PT ;  /* 0x0000000b0200720b */ /* 0x000fc80003f04000 */
[----:B------:R-:W-:Y:S02]  /*1140*/  @!P2 FSEL R2, R2, R11, P0 ;  /* 0x0000000b0202a208 */ /* 0x000fe40000000000 */
[----:B------:R-:W-:Y:S01]  /*1150*/  PRMT R11, R0, 0x7610, R11 ;  /* 0x00007610000b7816 */ /* 0x000fe2000000000b */
[----:B------:R-:W-:Y:S02]  /*1160*/  IMAD.MOV.U32 R0, RZ, RZ, 0x3f800000 ;  /* 0x3f800000ff007424 */ /* 0x000fe400078e00ff */
[----:B------:R-:W-:Y:S01]  /*1170*/  FMUL R10, R2, 0.0078740157186985015869 ;  /* 0x3c010204020a7820 */ /* 0x000fe20000400000 */
[----:B------:R-:W-:-:S04]  /*1180*/  IMAD.MOV.U32 R2, RZ, RZ, -0x800 ;  /* 0xfffff800ff027424 */ /* 0x000fc800078e00ff */
[C---:B------:R-:W-:Y:S02]  /*1190*/  FSETP.GT.AND P0, PT, R10.reuse, 9.9999997473787516356e-06, PT ;  /* 0x3727c5ac0a00780b */ /* 0x040fe40003f04000 */
[----:B------:R-:W-:-:S11]  /*11a0*/  FSETP.NAN.AND P2, PT, R10, R10, PT ;  /* 0x0000000a0a00720b */ /* 0x000fd60003f48000 */
[----:B------:R-:W-:Y:S02]  /*11b0*/  @!P0 FSEL R10, R10, 9.9999997473787516356e-06, P2 ;  /* 0x3727c5ac0a0a8808 */ /* 0x000fe40001000000 */
[----:B------:R-:W-:Y:S02]  /*11c0*/  ISETP.EQ.AND P0, PT, R7, RZ, !P1 ;  /* 0x000000ff0700720c */ /* 0x000fe40004f02270 */
[C---:B------:R-:W-:Y:S02]  /*11d0*/  FSETP.GT.AND P2, PT, |R10|.reuse, 8.50705917302346158658e+37, PT ;  /* 0x7e8000000a00780b */ /* 0x040fe40003f44200 */
[----:B------:R-:W-:Y:S02]  /*11e0*/  FSETP.GEU.AND P3, PT, |R10|, 1.175494350822287508e-38, PT ;  /* 0x008000000a00780b */ /* 0x000fe40003f6e200 */
[C---:B------:R-:W-:Y:S02]  /*11f0*/  IADD3.X R7, R9.reuse, c[0x0][0x194], RZ, P4, !PT ;  /* 0x0000650009077a10 */ /* 0x040fe400027fe4ff */
[----:B------:R-:W-:-:S02]  /*1200*/  IADD3.X R9, R9, c[0x0][0x19c], RZ, P5, !PT ;  /* 0x0000670009097a10 */ /* 0x000fc40002ffe4ff */
[----:B------:R-:W-:-:S03]  /*1210*/  FSEL R0, R0, 0.25, !P2 ;  /* 0x3e80000000007808 */ /* 0x000fc60005000000 */
[----:B------:R0:W-:Y:S02]  /*1220*/  @P0 STG.E.U16 [R6.64], R11 ;  /* 0x0000000b06000986 */ /* 0x0001e4000c101504 */
[----:B------:R-:W-:Y:S02]  /*1230*/  @P2 FMUL R10, R10, 0.25 ;  /* 0x3e8000000a0a2820 */ /* 0x000fe40000400000 */
[----:B------:R0:W-:Y:S01]  /*1240*/  @P0 STG.E.U16 [R8.64], R12 ;  /* 0x0000000c08000986 */ /* 0x0001e2000c101504 */
[----:B------:R-:W-:Y:S01]  /*1250*/  @!P3 FMUL R0, R0, 16777216 ;  /* 0x4b8000000000b820 */ /* 0x000fe20000400000 */
[----:B------:R-:W-:-:S04]  /*1260*/  @!P3 FMUL R10, R10, 16777216 ;  /* 0x4b8000000a0ab820 */ /* 0x000fc80000400000 */
[----:B------:R-:W1:Y:S02]  /*1270*/  MUFU.RCP R3, R10 ;  /* 0x0000000a00037308 */ /* 0x000e640000001000 */
[----:B01----:R-:W-:-:S06]  /*1280*/  FMUL R3, R3, R0 ;  /* 0x0000000003037220 */ /* 0x003fcc0000400000 */
.L_x_10:
[----:B------:R-:W-:Y:S01]  /*1290*/  IADD3 R8, R5, 0x800, R2 ;  /* 0x0000080005087810 */ /* 0x000fe20007ffe002 */
[----:B------:R-:W-:Y:S01]  /*12a0*/  IMAD.MOV.U32 R11, RZ, RZ, 0x4 ;  /* 0x00000004ff0b7424 */ /* 0x000fe200078e00ff */
[----:B------:R-:W-:-:S03]  /*12b0*/  CS2R R6, SRZ ;  /* 0x0000000000067805 */ /* 0x000fc6000001ff00 */
[----:B------:R-:W-:-:S05]  /*12c0*/  IMAD.WIDE R10, R8, R11, c[0x0][0x188] ;  /* 0x00006200080a7625 */ /* 0x000fca00078e020b */
[----:B------:R-:W2:Y:S01]  /*12d0*/  @!P1 LDG.E.EF.64 R6, [R10.64] ;  /* 0x000000040a069981 */ /* 0x000ea2000c0e1b00 */
[----:B------:R-:W-:Y:S01]  /*12e0*/  BSSY B0, `(.L_x_7) ;  /* 0x0000031000007945 */ /* 0x000fe20003800000 */
[----:B--2---:R-:W-:Y:S01]  /*12f0*/  FMUL R9, R6, R6 ;  /* 0x0000000606097220 */ /* 0x004fe20000400000 */
[----:B------:R-:W-:-:S03]  /*1300*/  FMUL R0, R7, R7 ;  /* 0x0000000707007220 */ /* 0x000fc60000400000 */
[----:B------:R-:W-:Y:S01]  /*1310*/  FMUL R9, R9, R6 ;  /* 0x0000000609097220 */ /* 0x000fe20000400000 */
[----:B------:R-:W-:-:S03]  /*1320*/  FMUL R0, R0, R7 ;  /* 0x0000000700007220 */ /* 0x000fc60000400000 */
[----:B------:R-:W-:Y:S01]  /*1330*/  FFMA R9, R9, 0.044714998453855514526, R6 ;  /* 0x3d37271309097823 */ /* 0x000fe20000000006 */
[----:B------:R-:W-:-:S03]  /*1340*/  FFMA R10, R0, 0.044714998453855514526, R7 ;  /* 0x3d372713000a7823 */ /* 0x000fc60000000007 */
[----:B------:R-:W-:Y:S01]  /*1350*/  FMUL R13, R9, 0.79788458347320556641 ;  /* 0x3f4c422a090d7820 */ /* 0x000fe20000400000 */
[----:B------:R-:W-:Y:S01]  /*1360*/  FMUL R15, R10, 0.79788458347320556641 ;  /* 0x3f4c422a0a0f7820 */ /* 0x000fe20000400000 */
[----:B------:R-:W-:Y:S02]  /*1370*/  FMUL R10, R6, 0.5 ;  /* 0x3f000000060a7820 */ /* 0x000fe40000400000 */
[----:B------:R-:W-:-:S05]  /*1380*/  FADD.FTZ R14, |R13|, -RZ ;  /* 0x800000ff0d0e7221 */ /* 0x000fca0000010200 */
[----:B------:R-:W-:-:S13]  /*1390*/  FSETP.GE.AND P2, PT, R14, 0.60000002384185791016, PT ;  /* 0x3f19999a0e00780b */ /* 0x000fda0003f46000 */
[C---:B------:R-:W-:Y:S01]  /*13a0*/  @P2 FMUL R9, R14.reuse, 2.8853900432586669922 ;  /* 0x4038aa3b0e092820 */ /* 0x040fe20000400000 */
[----:B------:R-:W-:Y:S01]  /*13b0*/  @P2 IMAD.MOV.U32 R17, RZ, RZ, 0x3f800000 ;  /* 0x3f800000ff112424 */ /* 0x000fe200078e00ff */
[----:B------:R-:W-:Y:S01]  /*13c0*/  @!P2 FMUL R11, R13, R13 ;  /* 0x0000000d0d0ba220 */ /* 0x000fe20000400000 */
[----:B------:R-:W-:Y:S01]  /*13d0*/  @!P2 IMAD.MOV.U32 R0, RZ, RZ, 0x3c80f082 ;  /* 0x3c80f082ff00a424 */ /* 0x000fe200078e00ff */
[----:B------:R-:W-:Y:S02]  /*13e0*/  @P2 FSETP.GE.AND P0, PT, R14, 9.010913848876953125, PT ;  /* 0x41102cb40e00280b */ /* 0x000fe40003f06000 */
[----:B------:R-:W0:Y:S01]  /*13f0*/  @P2 MUFU.EX2 R9, R9 ;  /* 0x0000000900092308 */ /* 0x000e220000000800 */
[----:B------:R-:W-:-:S04]  /*1400*/  @!P2 FFMA.FTZ R0, R11, R0, -0.052303962409496307373 ;  /* 0xbd563cae0b00a423 */ /* 0x000fc80000010000 */
[----:B------:R-:W-:-:S04]  /*1410*/  @!P2 FFMA.FTZ R0, R11, R0, 0.1331529766321182251 ;  /* 0x3e0859410b00a423 */ /* 0x000fc80000010000 */
[----:B------:R-:W-:-:S04]  /*1420*/  @!P2 FFMA.FTZ R0, R11, R0, -0.33332768082618713379 ;  /* 0xbeaaa9ed0b00a423 */ /* 0x000fc80000010000 */
[----:B------:R-:W-:Y:S01]  /*1430*/  @!P2 FFMA.FTZ R0, R11, R0, RZ ;  /* 0x000000000b00a223 */ /* 0x000fe200000100ff */
[----:B------:R-:W-:Y:S01]  /*1440*/  FMUL R11, R7, 0.5 ;  /* 0x3f000000070b7820 */ /* 0x000fe20000400000 */
[----:B0-----:R-:W-:-:S06]  /*1450*/  @P2 FADD R12, R9, 1 ;  /* 0x3f800000090c2421 */ /* 0x001fcc0000000000 */
[----:B------:R-:W0:Y:S02]  /*1460*/  @P2 MUFU.RCP R12, R12 ;  /* 0x0000000c000c2308 */ /* 0x000e240000001000 */
[----:B0-----:R-:W-:Y:S01]  /*1470*/  @P2 FFMA.FTZ R9, R12, -2, R17 ;  /* 0xc00000000c092823 */ /* 0x001fe20000010011 */
[----:B------:R-:W-:-:S04]  /*1480*/  FADD.FTZ R12, |R15|, -RZ ;  /* 0x800000ff0f0c7221 */ /* 0x000fc80000010200 */
[----:B------:R-:W-:Y:S02]  /*1490*/  @P2 FSEL R9, R9, 1, !P0 ;  /* 0x3f80000009092808 */ /* 0x000fe40004000000 */
[----:B------:R-:W-:Y:S02]  /*14a0*/  FSETP.GE.AND P0, PT, R12, 0.60000002384185791016, PT ;  /* 0x3f19999a0c00780b */ /* 0x000fe40003f06000 */
[--C-:B------:R-:W-:Y:S01]  /*14b0*/  @P2 LOP3.LUT R9, R9, 0x80000000, R13.reuse, 0xf8, !PT ;  /* 0x8000000009092812 */ /* 0x100fe200078ef80d */
[----:B------:R-:W-:-:S10]  /*14c0*/  @!P2 FFMA.FTZ R9, R13, R0, R13 ;  /* 0x000000000d09a223 */ /* 0x000fd4000001000d */
        /* <DEDUP_REMOVED lines=11> */
.L_x_8:
[----:B------:R-:W-:Y:S01]  /*1580*/  IMAD.MOV.U32 R0, RZ, RZ, 0x3c80f082 ;  /* 0x3c80f082ff007424 */ /* 0x000fe200078e00ff */
[----:B------:R-:W-:-:S04]  /*1590*/  FMUL R7, R15, R15 ;  /* 0x0000000f0f077220 */ /* 0x000fc80000400000 */
[----:B------:R-:W-:-:S04]  /*15a0*/  FFMA.FTZ R0, R7, R0, -0.052303962409496307373 ;  /* 0xbd563cae07007423 */ /* 0x000fc80000010000 */
[----:B------:R-:W-:-:S04]  /*15b0*/  FFMA.FTZ R0, R7, R0, 0.1331529766321182251 ;  /* 0x3e08594107007423 */ /* 0x000fc80000010000 */
[----:B------:R-:W-:-:S04]  /*15c0*/  FFMA.FTZ R0, R7, R0, -0.33332768082618713379 ;  /* 0xbeaaa9ed07007423 */ /* 0x000fc80000010000 */
[----:B------:R-:W-:-:S04]  /*15d0*/  FFMA.FTZ R0, R7, R0, RZ ;  /* 0x0000000007007223 */ /* 0x000fc800000100ff */
[----:B------:R-:W-:Y:S02]  /*15e0*/  FFMA.FTZ R0, R0, R15, R15 ;  /* 0x0000000f00007223 */ /* 0x000fe4000001000f */
.L_x_9:
[----:B------:R-:W-:Y:S05]  /*15f0*/  BSYNC B0 ;  /* 0x0000000000007941 */ /* 0x000fea0003800000 */
.L_x_7:
[----:B------:R-:W-:Y:S01]  /*1600*/  FADD R9, R9, 1 ;  /* 0x3f80000009097421 */ /* 0x000fe20000000000 */
[----:B------:R-:W-:-:S03]  /*1610*/  FADD R0, R0, 1 ;  /* 0x3f80000000007421 */ /* 0x000fc60000000000 */
[----:B------:R-:W-:Y:S01]  /*1620*/  FMUL R6, R9, R10 ;  /* 0x0000000a09067220 */ /* 0x000fe20000400000 */
[----:B------:R-:W-:-:S03]  /*1630*/  FMUL R0, R0, R11 ;  /* 0x0000000b00007220 */ /* 0x000fc60000400000 */
[C---:B------:R-:W-:Y:S01]  /*1640*/  FMUL R6, R3.reuse, R6 ;  /* 0x0000000603067220 */ /* 0x040fe20000400000 */
[----:B------:R-:W-:-:S03]  /*1650*/  FMUL R0, R3, R0 ;  /* 0x0000000003007220 */ /* 0x000fc60000400000 */
[----:B------:R-:W0:Y:S08]  /*1660*/  FRND R9, R6 ;  /* 0x0000000600097307 */ /* 0x000e300000201000 */
[----:B------:R-:W1:Y:S01]  /*1670*/  FRND R10, R0 ;  /* 0x00000000000a7307 */ /* 0x000e620000201000 */
[C---:B0-----:R-:W-:Y:S02]  /*1680*/  FSETP.GT.AND P2, PT, R9.reuse, -127, PT ;  /* 0xc2fe00000900780b */ /* 0x041fe40003f44000 */
[----:B------:R-:W-:-:S02]  /*1690*/  FSETP.NAN.AND P3, PT, R9, R9, PT ;  /* 0x000000090900720b */ /* 0x000fc40003f68000 */
[----:B-1----:R-:W-:-:S09]  /*16a0*/  FSETP.GT.AND P0, PT, R10, -127, PT ;  /* 0xc2fe00000a00780b */ /* 0x002fd20003f04000 */
[----:B------:R-:W-:Y:S02]  /*16b0*/  @!P2 FSEL R9, R9, -127, P3 ;  /* 0xc2fe00000909a808 */ /* 0x000fe40001800000 */
[C---:B------:R-:W-:Y:S02]  /*16c0*/  FSETP.NAN.AND P2, PT, R10.reuse, R10, PT ;  /* 0x0000000a0a00720b */ /* 0x040fe40003f48000 */
[----:B------:R-:W0:Y:S01]  /*16d0*/  F2I.S16.TRUNC.NTZ R7, R9 ;  /* 0x0000000900077305 */ /* 0x000e22000020e900 */
[C---:B------:R-:W-:Y:S02]  /*16e0*/  FSETP.GEU.AND P4, PT, R9.reuse, 127, PT ;  /* 0x42fe00000900780b */ /* 0x040fe40003f8e000 */
[----:B------:R-:W-:Y:S02]  /*16f0*/  @!P0 FSEL R10, R10, -127, P2 ;  /* 0xc2fe00000a0a8808 */ /* 0x000fe40001000000 */
[----:B------:R-:W-:-:S03]  /*1700*/  FSETP.NAN.AND P2, PT, R9, R9, PT ;  /* 0x000000090900720b */ /* 0x000fc60003f48000 */
[----:B------:R-:W1:Y:S01]  /*1710*/  F2I.S16.TRUNC.NTZ R11, R10 ;  /* 0x0000000a000b7305 */ /* 0x000e62000020e900 */
[C---:B------:R-:W-:Y:S02]  /*1720*/  FSETP.GEU.AND P3, PT, R10.reuse, 127, PT ;  /* 0x42fe00000a00780b */ /* 0x040fe40003f6e000 */
[----:B------:R-:W-:-:S03]  /*1730*/  FSETP.NAN.AND P0, PT, R10, R10, PT ;  /* 0x0000000a0a00720b */ /* 0x000fc60003f08000 */
[----:B0-----:R-:W-:Y:S02]  /*1740*/  @P4 SEL R7, R7, 0x7f, P2 ;  /* 0x0000007f07074807 */ /* 0x001fe40001000000 */
[C---:B------:R-:W-:Y:S02]  /*1750*/  IADD3 R6, P2, R8.reuse, c[0x0][0x1a0], RZ ;  /* 0x0000680008067a10 */ /* 0x040fe40007f5e0ff */
[----:B------:R-:W-:Y:S02]  /*1760*/  LOP3.LUT R0, R7, 0xff, RZ, 0xc0, !PT ;  /* 0x000000ff07007812 */ /* 0x000fe400078ec0ff */
[----:B------:R-:W-:Y:S02]  /*1770*/  LEA.HI.X.SX32 R7, R8, c[0x0][0x1a4], 0x1, P2 ;  /* 0x0000690008077a11 */ /* 0x000fe400010f0eff */
[----:B-1----:R-:W-:Y:S02]  /*1780*/  @P3 SEL R11, R11, 0x7f, P0 ;  /* 0x0000007f0b0b3807 */ /* 0x002fe40000000000 */
[----:B------:R-:W-:-:S03]  /*1790*/  IADD3 R2, P0, R2, 0x800, RZ ;  /* 0x0000080002027810 */ /* 0x000fc60007f1e0ff */
[----:B------:R-:W-:Y:S02]  /*17a0*/  IMAD R11, R11, 0x100, R0 ;  /* 0x000001000b0b7824 */ /* 0x000fe400078e0200 */
[----:B------:R-:W-:Y:S01]  /*17b0*/  IMAD.X R4, RZ, RZ, R4, P0 ;  /* 0x000000ffff047224 */ /* 0x000fe200000e0604 */
[----:B------:R-:W-:Y:S02]  /*17c0*/  ISETP.GE.U32.AND P0, PT, R2, 0x2800, PT ;  /* 0x000028000200780c */ /* 0x000fe40003f06070 */
[----:B------:R0:W-:Y:S02]  /*17d0*/  @!P1 STG.E.U16 [R6.64], R11 ;  /* 0x0000000b06009986 */ /* 0x0001e4000c101504 */
[----:B------:R-:W-:-:S13]  /*17e0*/  ISETP.GE.U32.AND.EX P0, PT, R4, RZ, PT, P0 ;  /* 0x000000ff0400720c */ /* 0x000fda0003f06100 */
[----:B------:R-:W-:Y:S05]  /*17f0*/  @P0 EXIT ;  /* 0x000000000000094d */ /* 0x000fea0003800000 */
[----:B0-----:R-:W-:Y:S05]  /*1800*/  BRA `(.L_x_10) ;  /* 0xfffffa8000007947 */ /* 0x001fea000383ffff */
.L_x_11:
[----:B------:R-:W-:-:S00]  /*1810*/  BRA `(.L_x_11) ;  /* 0xfffffff000007947 */ /* 0x000fc0000383ffff */
[----:B------:R-:W-:-:S00]  /*1820*/  NOP ;  /* 0x0000000000007918 */ /* 0x000fc00000000000 */
        /* <DEDUP_REMOVED lines=13> */
.L_x_12:


//--------------------- .nv.global.init           --------------------------
	.section	.nv.global.init,"aw",@progbits
.nv.global.init:
	.type		_$_str,@object
	.size		_$_str,(.L_0 - _$_str)
_$_str:
        /*0000*/ 	.byte	0x5f, 0x5f, 0x43, 0x55, 0x44, 0x41, 0x5f, 0x46, 0x54, 0x5a, 0x00
.L_0:


//--------------------- .nv.shared.triton_red_fused__to_copy_add_amax_amin_clamp_gelu_mul_reciprocal_17 --------------------------
	.section	.nv.shared.triton_red_fused__to_copy_add_amax_amin_clamp_gelu_mul_reciprocal_17,"aw",@nobits
	.sectionflags	@""
	.align	16
